	.headerflags	@"EF_CUDA_TEXMODE_UNIFIED EF_CUDA_64BIT_ADDRESS EF_CUDA_ACCELERATORS EF_CUDA_SM90 EF_CUDA_VIRTUAL_SM(EF_CUDA_SM90)"
	.elftype	@"ET_EXEC"


//--------------------- .nv.info                  --------------------------
	.section	.nv.info,"",@"SHT_CUDA_INFO"
	.align	4


	//----- nvinfo : EIATTR_REGCOUNT
	.align		4
        /*0000*/ 	.byte	0x04, 0x2f
        /*0002*/ 	.short	(.L_1 - .L_0)
	.align		4
.L_0:
        /*0004*/ 	.word	index@(triton_poi_fused__unsafe_index_add_mul_sub_24)
        /*0008*/ 	.word	0x00000019


	//----- nvinfo : EIATTR_MIN_STACK_SIZE
	.align		4
.L_1:
        /*000c*/ 	.byte	0x04, 0x12
        /*000e*/ 	.short	(.L_3 - .L_2)
	.align		4
.L_2:
        /*0010*/ 	.word	index@(triton_poi_fused__unsafe_index_add_mul_sub_24)
        /*0014*/ 	.word	0x00000000


	//----- nvinfo : EIATTR_FRAME_SIZE
	.align		4
.L_3:
        /*0018*/ 	.byte	0x04, 0x11
        /*001a*/ 	.short	(.L_5 - .L_4)
	.align		4
.L_4:
        /*001c*/ 	.word	index@(triton_poi_fused__unsafe_index_add_mul_sub_24)
        /*0020*/ 	.word	0x00000000


	//----- nvinfo : EIATTR_MIN_STACK_SIZE
	.align		4
.L_5:
        /*0024*/ 	.byte	0x04, 0x12
        /*0026*/ 	.short	(.L_7 - .L_6)
	.align		4
.L_6:
        /*0028*/ 	.word	index@(triton_poi_fused__unsafe_index_add_mul_sub_24)
        /*002c*/ 	.word	0x00000000
.L_7:


//--------------------- .nv.info.triton_poi_fused__unsafe_index_add_mul_sub_24 --------------------------
	.section	.nv.info.triton_poi_fused__unsafe_index_add_mul_sub_24,"",@"SHT_CUDA_INFO"
	.sectionflags	@""
	.align	4


	//----- nvinfo : EIATTR_CUDA_API_VERSION
	.align		4
        /*0000*/ 	.byte	0x04, 0x37
        /*0002*/ 	.short	(.L_9 - .L_8)
.L_8:
        /*0004*/ 	.word	0x0000007c


	//----- nvinfo : EIATTR_KPARAM_INFO
	.align		4
.L_9:
        /*0008*/ 	.byte	0x04, 0x17
        /*000a*/ 	.short	(.L_11 - .L_10)
.L_10:
        /*000c*/ 	.word	0x00000000
        /*0010*/ 	.short	0x0006
        /*0012*/ 	.short	0x0030
        /*0014*/ 	.byte	0x00, 0xf0, 0x11, 0x00


	//----- nvinfo : EIATTR_KPARAM_INFO
	.align		4
.L_11:
        /*0018*/ 	.byte	0x04, 0x17
        /*001a*/ 	.short	(.L_13 - .L_12)
.L_12:
        /*001c*/ 	.word	0x00000000
        /*0020*/ 	.short	0x0005
        /*0022*/ 	.short	0x0028
        /*0024*/ 	.byte	0x00, 0xf4, 0x21, 0x00


	//----- nvinfo : EIATTR_KPARAM_INFO
	.align		4
.L_13:
        /*0028*/ 	.byte	0x04, 0x17
        /*002a*/ 	.short	(.L_15 - .L_14)
.L_14:
        /*002c*/ 	.word	0x00000000
        /*0030*/ 	.short	0x0004
        /*0032*/ 	.short	0x0020
        /*0034*/ 	.byte	0x00, 0xf4, 0x21, 0x00


	//----- nvinfo : EIATTR_KPARAM_INFO
	.align		4
.L_15:
        /*0038*/ 	.byte	0x04, 0x17
        /*003a*/ 	.short	(.L_17 - .L_16)
.L_16:
        /*003c*/ 	.word	0x00000000
        /*0040*/ 	.short	0x0003
        /*0042*/ 	.short	0x0018
        /*0044*/ 	.byte	0x00, 0xf4, 0x21, 0x00


	//----- nvinfo : EIATTR_KPARAM_INFO
	.align		4
.L_17:
        /*0048*/ 	.byte	0x04, 0x17
        /*004a*/ 	.short	(.L_19 - .L_18)
.L_18:
        /*004c*/ 	.word	0x00000000
        /*0050*/ 	.short	0x0002
        /*0052*/ 	.short	0x0010
        /*0054*/ 	.byte	0x00, 0xf4, 0x21, 0x00


	//----- nvinfo : EIATTR_KPARAM_INFO
	.align		4
.L_19:
        /*0058*/ 	.byte	0x04, 0x17
        /*005a*/ 	.short	(.L_21 - .L_20)
.L_20:
        /*005c*/ 	.word	0x00000000
        /*0060*/ 	.short	0x0001
        /*0062*/ 	.short	0x0008
        /*0064*/ 	.byte	0x00, 0xf4, 0x21, 0x00


	//----- nvinfo : EIATTR_KPARAM_INFO
	.align		4
.L_21:
        /*0068*/ 	.byte	0x04, 0x17
        /*006a*/ 	.short	(.L_23 - .L_22)
.L_22:
        /*006c*/ 	.word	0x00000000
        /*0070*/ 	.short	0x0000
        /*0072*/ 	.short	0x0000
        /*0074*/ 	.byte	0x00, 0xf4, 0x21, 0x00


	//----- nvinfo : EIATTR_SPARSE_MMA_MASK
	.align		4
.L_23:
        /*0078*/ 	.byte	0x03, 0x50
        /*007a*/ 	.short	0x0000


	//----- nvinfo : EIATTR_MAXREG_COUNT
	.align		4
        /*007c*/ 	.byte	0x03, 0x1b
        /*007e*/ 	.short	0x00ff


	//----- nvinfo : EIATTR_EXIT_INSTR_OFFSETS
	.align		4
        /*0080*/ 	.byte	0x04, 0x1c
        /*0082*/ 	.short	(.L_25 - .L_24)


	//   ....[0]....
.L_24:
        /*0084*/ 	.word	0x000004e0


	//----- nvinfo : EIATTR_REQNTID
	.align		4
.L_25:
        /*0088*/ 	.byte	0x04, 0x10
        /*008a*/ 	.short	(.L_27 - .L_26)
.L_26:
        /*008c*/ 	.word	0x00000100
        /*0090*/ 	.word	0x00000001
        /*0094*/ 	.word	0x00000001


	//----- nvinfo : EIATTR_CBANK_PARAM_SIZE
	.align		4
.L_27:
        /*0098*/ 	.byte	0x03, 0x19
        /*009a*/ 	.short	0x0034


	//----- nvinfo : EIATTR_PARAM_CBANK
	.align		4
        /*009c*/ 	.byte	0x04, 0x0a
        /*009e*/ 	.short	(.L_29 - .L_28)
	.align		4
.L_28:
        /*00a0*/ 	.word	index@(.nv.constant0.triton_poi_fused__unsafe_index_add_mul_sub_24)
        /*00a4*/ 	.short	0x0210
        /*00a6*/ 	.short	0x0034


	//----- nvinfo : EIATTR_SW_WAR
	.align		4
.L_29:
        /*00a8*/ 	.byte	0x04, 0x36
        /*00aa*/ 	.short	(.L_31 - .L_30)
.L_30:
        /*00ac*/ 	.word	0x00000008
.L_31:


//--------------------- .nv.callgraph             --------------------------
	.section	.nv.callgraph,"",@"SHT_CUDA_CALLGRAPH"
	.align	4
	.sectionentsize	8
	.align		4
        /*0000*/ 	.word	0x00000000
	.align		4
        /*0004*/ 	.word	0xffffffff
	.align		4
        /*0008*/ 	.word	0x00000000
	.align		4
        /*000c*/ 	.word	0xfffffffe
	.align		4
        /*0010*/ 	.word	0x00000000
	.align		4
        /*0014*/ 	.word	0xfffffffd
	.align		4
        /*0018*/ 	.word	0x00000000
	.align		4
        /*001c*/ 	.word	0xfffffffc


//--------------------- .text.triton_poi_fused__unsafe_index_add_mul_sub_24 --------------------------
	.section	.text.triton_poi_fused__unsafe_index_add_mul_sub_24,"ax",@progbits
	.align	128
        .global         triton_poi_fused__unsafe_index_add_mul_sub_24
        .type           triton_poi_fused__unsafe_index_add_mul_sub_24,@function
        .size           triton_poi_fused__unsafe_index_add_mul_sub_24,(.L_x_1 - triton_poi_fused__unsafe_index_add_mul_sub_24)
        .other          triton_poi_fused__unsafe_index_add_mul_sub_24,@"STO_CUDA_ENTRY STV_DEFAULT"
triton_poi_fused__unsafe_index_add_mul_sub_24:
.text.triton_poi_fused__unsafe_index_add_mul_sub_24:
[----:B------:R-:W-:Y:S01]  /*0000*/  LDC R1, c[0x0][0x28] ;  /* 0x00000a00ff017b82 */ /* 0x000fe20000000800 */
[----:B------:R-:W1:Y:S07]  /*0010*/  S2R R0, SR_TID.X ;  /* 0x0000000000007919 */ /* 0x000e6e0000002100 */
[----:B------:R-:W2:Y:S01]  /*0020*/  LDC.64 R14, c[0x0][0x210] ;  /* 0x00008400ff0e7b82 */ /* 0x000ea20000000a00 */
[----:B------:R-:W-:Y:S01]  /*0030*/  ULDC.64 UR4, c[0x0][0x208] ;  /* 0x0000820000047ab9 */ /* 0x000fe20000000a00 */
[----:B------:R-:W-:Y:S01]  /*0040*/  ULDC.64 UR6, c[0x0][0x220] ;  /* 0x0000880000067ab9 */ /* 0x000fe20000000a00 */
[----:B------:R-:W3:Y:S05]  /*0050*/  S2R R3, SR_CTAID.X ;  /* 0x0000000000037919 */ /* 0x000eea0000002500 */
[----:B------:R-:W4:Y:S01]  /*0060*/  LDC.64 R8, c[0x0][0x218] ;  /* 0x00008600ff087b82 */ /* 0x000f220000000a00 */
[----:B-1----:R-:W-:-:S05]  /*0070*/  IMAD.SHL.U32 R0, R0, 0x2, RZ ;  /* 0x0000000200007824 */ /* 0x002fca00078e00ff */
[----:B------:R-:W-:-:S05]  /*0080*/  LOP3.LUT R0, R0, 0x1fe, RZ, 0xc0, !PT ;  /* 0x000001fe00007812 */ /* 0x000fca00078ec0ff */
[----:B---3--:R-:W-:-:S05]  /*0090*/  IMAD R0, R3, 0x200, R0 ;  /* 0x0000020003007824 */ /* 0x008fca00078e0200 */
[----:B------:R-:W-:-:S04]  /*00a0*/  SHF.R.S32.HI R5, RZ, 0x1f, R0 ;  /* 0x0000001fff057819 */ /* 0x000fc80000011400 */
[----:B------:R-:W-:-:S04]  /*00b0*/  LEA.HI R2, R5, R0, RZ, 0x3 ;  /* 0x0000000005027211 */ /* 0x000fc800078f18ff */
[----:B------:R-:W-:Y:S02]  /*00c0*/  SHF.R.S32.HI R4, RZ, 0x3, R2 ;  /* 0x00000003ff047819 */ /* 0x000fe40000011402 */
[----:B------:R-:W-:Y:S02]  /*00d0*/  LOP3.LUT R7, R2, 0xfffffff8, RZ, 0xc0, !PT ;  /* 0xfffffff802077812 */ /* 0x000fe400078ec0ff */
[----:B------:R-:W-:-:S04]  /*00e0*/  LEA.HI R5, R4, R4, RZ, 0x3 ;  /* 0x0000000404057211 */ /* 0x000fc800078f18ff */
[----:B------:R-:W-:-:S05]  /*00f0*/  LOP3.LUT R5, R5, 0xfffffff8, RZ, 0xc0, !PT ;  /* 0xfffffff805057812 */ /* 0x000fca00078ec0ff */
[----:B------:R-:W-:-:S04]  /*0100*/  IMAD.IADD R5, R4, 0x1, -R5 ;  /* 0x0000000104057824 */ /* 0x000fc800078e0a05 */
[----:B--2---:R-:W-:Y:S02]  /*0110*/  IMAD.WIDE R14, R5, 0x8, R14 ;  /* 0x00000008050e7825 */ /* 0x004fe400078e020e */
[----:B------:R-:W1:Y:S04]  /*0120*/  LDC.64 R4, c[0x0][0x228] ;  /* 0x00008a00ff047b82 */ /* 0x000e680000000a00 */
[----:B------:R-:W2:Y:S01]  /*0130*/  LDG.E.EL.64 R14, desc[UR4][R14.64] ;  /* 0x000000040e0e7981 */ /* 0x000ea2000c2e1b00 */
[----:B------:R-:W-:-:S04]  /*0140*/  IMAD.IADD R12, R0, 0x1, -R7 ;  /* 0x00000001000c7824 */ /* 0x000fc800078e0a07 */
[----:B----4-:R-:W-:-:S06]  /*0150*/  IMAD.WIDE R8, R12, 0x8, R8 ;  /* 0x000000080c087825 */ /* 0x010fcc00078e0208 */
[----:B------:R-:W3:Y:S01]  /*0160*/  LDG.E.EL.128 R8, desc[UR4][R8.64] ;  /* 0x0000000408087981 */ /* 0x000ee2000c2e1d00 */
[----:B-1----:R-:W-:-:S06]  /*0170*/  IMAD.WIDE R4, R12, 0x8, R4 ;  /* 0x000000080c047825 */ /* 0x002fcc00078e0204 */
[----:B------:R-:W4:Y:S01]  /*0180*/  LDG.E.EL.128 R4, desc[UR4][R4.64] ;  /* 0x0000000404047981 */ /* 0x000f22000c2e1d00 */
[----:B------:R-:W-:-:S04]  /*0190*/  SHF.R.S32.HI R3, RZ, 0x16, R3 ;  /* 0x00000016ff037819 */ /* 0x000fc80000011403 */
[----:B------:R-:W-:-:S04]  /*01a0*/  SGXT R3, R3, 0x1 ;  /* 0x000000010303781a */ /* 0x000fc80000000200 */
[----:B------:R-:W-:Y:S02]  /*01b0*/  LEA.HI R3, R3, R0, RZ, 0x6 ;  /* 0x0000000003037211 */ /* 0x000fe400078f30ff */
[----:B--2---:R-:W-:-:S04]  /*01c0*/  SHF.R.U32.HI R13, RZ, 0x1d, R15 ;  /* 0x0000001dff0d7819 */ /* 0x004fc8000001160f */
[----:B------:R-:W-:-:S04]  /*01d0*/  LOP3.LUT R13, R13, 0x4, RZ, 0xc0, !PT ;  /* 0x000000040d0d7812 */ /* 0x000fc800078ec0ff */
[----:B------:R-:W-:Y:S02]  /*01e0*/  IADD3 R16, P0, R14, R13, RZ ;  /* 0x0000000d0e107210 */ /* 0x000fe40007f1e0ff */
[----:B---3--:R-:W-:-:S03]  /*01f0*/  SHF.R.U32.HI R19, RZ, 0x1b, R9 ;  /* 0x0000001bff137819 */ /* 0x008fc60000011609 */
[----:B------:R-:W-:Y:S01]  /*0200*/  IMAD.X R13, RZ, RZ, R15, P0 ;  /* 0x000000ffff0d7224 */ /* 0x000fe200000e060f */
[----:B------:R-:W-:Y:S01]  /*0210*/  LEA R2, P0, R8, UR6, 0x2 ;  /* 0x0000000608027c11 */ /* 0x000fe2000f8010ff */
[----:B------:R-:W-:Y:S01]  /*0220*/  IMAD.SHL.U32 R14, R16, 0x10, RZ ;  /* 0x00000010100e7824 */ /* 0x000fe200078e00ff */
[----:B------:R-:W-:Y:S02]  /*0230*/  SHF.R.U32.HI R15, RZ, 0x1b, R11 ;  /* 0x0000001bff0f7819 */ /* 0x000fe4000001160b */
[----:B------:R-:W-:Y:S02]  /*0240*/  LEA R17, P1, R10, UR6, 0x2 ;  /* 0x000000060a117c11 */ /* 0x000fe4000f8210ff */
[----:B------:R-:W-:Y:S02]  /*0250*/  LEA.HI.X R18, R8, UR7, R9, 0x2, P0 ;  /* 0x0000000708127c11 */ /* 0x000fe400080f1409 */
[----:B------:R-:W-:Y:S02]  /*0260*/  SHF.L.U64.HI R13, R16, 0x4, R13 ;  /* 0x00000004100d7819 */ /* 0x000fe4000001020d */
[----:B------:R-:W-:-:S02]  /*0270*/  LOP3.LUT R15, R15, 0x10, RZ, 0xc0, !PT ;  /* 0x000000100f0f7812 */ /* 0x000fc400078ec0ff */
[----:B----4-:R-:W-:Y:S02]  /*0280*/  LEA R9, P4, R4, UR6, 0x2 ;  /* 0x0000000604097c11 */ /* 0x010fe4000f8810ff */
[----:B------:R-:W-:Y:S02]  /*0290*/  LEA.HI.X R16, R10, UR7, R11, 0x2, P1 ;  /* 0x000000070a107c11 */ /* 0x000fe400088f140b */
[--C-:B------:R-:W-:Y:S02]  /*02a0*/  SHF.R.U32.HI R11, RZ, 0x1b, R5.reuse ;  /* 0x0000001bff0b7819 */ /* 0x100fe40000011605 */
[----:B------:R-:W-:Y:S02]  /*02b0*/  LEA.HI.X R20, R4, UR7, R5, 0x2, P4 ;  /* 0x0000000704147c11 */ /* 0x000fe4000a0f1405 */
[----:B------:R-:W1:Y:S01]  /*02c0*/  LDC.64 R4, c[0x0][0x230] ;  /* 0x00008c00ff047b82 */ /* 0x000e620000000a00 */
[----:B------:R-:W-:Y:S02]  /*02d0*/  IADD3 R8, P2, P3, R14, R17, R15 ;  /* 0x000000110e087210 */ /* 0x000fe40007b5e00f */
[----:B------:R-:W-:-:S02]  /*02e0*/  LOP3.LUT R19, R19, 0x10, RZ, 0xc0, !PT ;  /* 0x0000001013137812 */ /* 0x000fc400078ec0ff */
[----:B------:R-:W-:Y:S02]  /*02f0*/  LEA R15, P4, R6, UR6, 0x2 ;  /* 0x00000006060f7c11 */ /* 0x000fe4000f8810ff */
[----:B------:R-:W-:Y:S02]  /*0300*/  SHF.R.U32.HI R10, RZ, 0x1b, R7 ;  /* 0x0000001bff0a7819 */ /* 0x000fe40000011607 */
[----:B------:R-:W-:Y:S02]  /*0310*/  LOP3.LUT R11, R11, 0x10, RZ, 0xc0, !PT ;  /* 0x000000100b0b7812 */ /* 0x000fe400078ec0ff */
[----:B------:R-:W-:Y:S02]  /*0320*/  IADD3 R2, P0, P1, R14, R2, R19 ;  /* 0x000000020e027210 */ /* 0x000fe4000791e013 */
[----:B------:R-:W-:Y:S02]  /*0330*/  LEA.HI.X R22, R6, UR7, R7, 0x2, P4 ;  /* 0x0000000706167c11 */ /* 0x000fe4000a0f1407 */
[----:B------:R-:W-:-:S02]  /*0340*/  LOP3.LUT R7, R10, 0x10, RZ, 0xc0, !PT ;  /* 0x000000100a077812 */ /* 0x000fc400078ec0ff */
[C---:B------:R-:W-:Y:S02]  /*0350*/  IADD3 R6, P4, P5, R14.reuse, R9, R11 ;  /* 0x000000090e067210 */ /* 0x040fe40007d9e00b */
[----:B------:R-:W-:Y:S02]  /*0360*/  SHF.R.S32.HI R11, RZ, 0x6, R3 ;  /* 0x00000006ff0b7819 */ /* 0x000fe40000011403 */
[----:B------:R-:W-:Y:S02]  /*0370*/  IADD3.X R3, R13, R18, RZ, P0, P1 ;  /* 0x000000120d037210 */ /* 0x000fe400007e24ff */
[----:B------:R-:W-:Y:S01]  /*0380*/  IADD3 R10, P0, P1, R14, R15, R7 ;  /* 0x0000000f0e0a7210 */ /* 0x000fe2000791e007 */
[----:B------:R-:W-:Y:S01]  /*0390*/  IMAD.SHL.U32 R15, R11, 0x10, RZ ;  /* 0x000000100b0f7824 */ /* 0x000fe200078e00ff */
[C---:B------:R-:W-:Y:S02]  /*03a0*/  IADD3.X R9, R13.reuse, R16, RZ, P2, P3 ;  /* 0x000000100d097210 */ /* 0x040fe400017e64ff */
[----:B------:R-:W-:Y:S01]  /*03b0*/  IADD3.X R7, R13, R20, RZ, P4, P5 ;  /* 0x000000140d077210 */ /* 0x000fe200027ea4ff */
[----:B------:R-:W-:Y:S01]  /*03c0*/  IMAD.WIDE R2, R15, 0x4, R2 ;  /* 0x000000040f027825 */ /* 0x000fe200078e0202 */
[----:B------:R-:W-:-:S03]  /*03d0*/  IADD3.X R11, R13, R22, RZ, P0, P1 ;  /* 0x000000160d0b7210 */ /* 0x000fc600007e24ff */
[C---:B------:R-:W-:Y:S02]  /*03e0*/  IMAD.WIDE R8, R15.reuse, 0x4, R8 ;  /* 0x000000040f087825 */ /* 0x040fe400078e0208 */
[----:B------:R-:W2:Y:S02]  /*03f0*/  LDG.E.EL R3, desc[UR4][R2.64] ;  /* 0x0000000402037981 */ /* 0x000ea4000c2e1900 */
[C---:B------:R-:W-:Y:S02]  /*0400*/  IMAD.WIDE R6, R15.reuse, 0x4, R6 ;  /* 0x000000040f067825 */ /* 0x040fe400078e0206 */
[----:B------:R-:W3:Y:S02]  /*0410*/  LDG.E.EL R8, desc[UR4][R8.64] ;  /* 0x0000000408087981 */ /* 0x000ee4000c2e1900 */
[----:B------:R-:W-:Y:S02]  /*0420*/  IMAD.WIDE R10, R15, 0x4, R10 ;  /* 0x000000040f0a7825 */ /* 0x000fe400078e020a */
[----:B------:R-:W2:Y:S02]  /*0430*/  LDG.E.EL R6, desc[UR4][R6.64] ;  /* 0x0000000406067981 */ /* 0x000ea4000c2e1900 */
[----:B-1----:R-:W-:-:S02]  /*0440*/  IMAD.WIDE R4, R12, 0x4, R4 ;  /* 0x000000040c047825 */ /* 0x002fc400078e0204 */
[----:B------:R-:W3:Y:S01]  /*0450*/  LDG.E.EL R11, desc[UR4][R10.64] ;  /* 0x000000040a0b7981 */ /* 0x000ee2000c2e1900 */
[----:B------:R-:W1:Y:S03]  /*0460*/  LDC.64 R12, c[0x0][0x238] ;  /* 0x00008e00ff0c7b82 */ /* 0x000e660000000a00 */
[----:B------:R-:W4:Y:S01]  /*0470*/  LDG.E.EL.64 R4, desc[UR4][R4.64] ;  /* 0x0000000404047981 */ /* 0x000f22000c2e1b00 */
[----:B-1----:R-:W-:-:S04]  /*0480*/  IMAD.WIDE R12, R0, 0x4, R12 ;  /* 0x00000004000c7825 */ /* 0x002fc800078e020c */
[----:B--2---:R-:W-:Y:S01]  /*0490*/  FADD R14, -R3, R6 ;  /* 0x00000006030e7221 */ /* 0x004fe20000000100 */
[----:B---3--:R-:W-:-:S03]  /*04a0*/  FADD R15, -R8, R11 ;  /* 0x0000000b080f7221 */ /* 0x008fc60000000100 */
[----:B----4-:R-:W-:Y:S01]  /*04b0*/  FFMA R14, R4, R14, R3 ;  /* 0x0000000e040e7223 */ /* 0x010fe20000000003 */
[----:B------:R-:W-:-:S05]  /*04c0*/  FFMA R15, R5, R15, R8 ;  /* 0x0000000f050f7223 */ /* 0x000fca0000000008 */
[----:B------:R-:W-:Y:S01]  /*04d0*/  STG.E.64 desc[UR4][R12.64], R14 ;  /* 0x0000000e0c007986 */ /* 0x000fe2000c101b04 */
[----:B------:R-:W-:Y:S05]  /*04e0*/  EXIT ;  /* 0x000000000000794d */ /* 0x000fea0003800000 */
.L_x_0:
[----:B------:R-:W-:-:S00]  /*04f0*/  BRA `(.L_x_0) ;  /* 0xfffffffc00fc7947 */ /* 0x000fc0000383ffff */
[----:B------:R-:W-:-:S00]  /*0500*/  NOP ;  /* 0x0000000000007918 */ /* 0x000fc00000000000 */
[----:B------:R-:W-:-:S00]  /*0510*/  NOP ;  /* 0x0000000000007918 */ /* 0x000fc00000000000 */
[----:B------:R-:W-:-:S00]  /*0520*/  NOP ;  /* 0x0000000000007918 */ /* 0x000fc00000000000 */
[----:B------:R-:W-:-:S00]  /*0530*/  NOP ;  /* 0x0000000000007918 */ /* 0x000fc00000000000 */
[----:B------:R-:W-:-:S00]  /*0540*/  NOP ;  /* 0x0000000000007918 */ /* 0x000fc00000000000 */
[----:B------:R-:W-:-:S00]  /*0550*/  NOP ;  /* 0x0000000000007918 */ /* 0x000fc00000000000 */
[----:B------:R-:W-:-:S00]  /*0560*/  NOP ;  /* 0x0000000000007918 */ /* 0x000fc00000000000 */
[----:B------:R-:W-:-:S00]  /*0570*/  NOP ;  /* 0x0000000000007918 */ /* 0x000fc00000000000 */
.L_x_1:


//--------------------- .nv.constant0.triton_poi_fused__unsafe_index_add_mul_sub_24 --------------------------
	.section	.nv.constant0.triton_poi_fused__unsafe_index_add_mul_sub_24,"a",@progbits
	.sectionflags	@""
	.align	4
.nv.constant0.triton_poi_fused__unsafe_index_add_mul_sub_24:
	.zero		580
